	.headerflags	@"EF_CUDA_TEXMODE_UNIFIED EF_CUDA_64BIT_ADDRESS EF_CUDA_SM86 EF_CUDA_VIRTUAL_SM(EF_CUDA_SM86)"
	.elftype	@"ET_EXEC"


//--------------------- .nv.info                  --------------------------
	.section	.nv.info,"",@"SHT_CUDA_INFO"
	.align	4


	//----- nvinfo : EIATTR_REGCOUNT
	.align		4
        /*0000*/ 	.byte	0x04, 0x2f
        /*0002*/ 	.short	(.L_1 - .L_0)
	.align		4
.L_0:
        /*0004*/ 	.word	index@(triton_poi_fused_cat_6)
        /*0008*/ 	.word	0x00000011


	//----- nvinfo : EIATTR_MIN_STACK_SIZE
	.align		4
.L_1:
        /*000c*/ 	.byte	0x04, 0x12
        /*000e*/ 	.short	(.L_3 - .L_2)
	.align		4
.L_2:
        /*0010*/ 	.word	index@(triton_poi_fused_cat_6)
        /*0014*/ 	.word	0x00000000


	//----- nvinfo : EIATTR_FRAME_SIZE
	.align		4
.L_3:
        /*0018*/ 	.byte	0x04, 0x11
        /*001a*/ 	.short	(.L_5 - .L_4)
	.align		4
.L_4:
        /*001c*/ 	.word	index@(triton_poi_fused_cat_6)
        /*0020*/ 	.word	0x00000000


	//----- nvinfo : EIATTR_MIN_STACK_SIZE
	.align		4
.L_5:
        /*0024*/ 	.byte	0x04, 0x12
        /*0026*/ 	.short	(.L_7 - .L_6)
	.align		4
.L_6:
        /*0028*/ 	.word	index@(triton_poi_fused_cat_6)
        /*002c*/ 	.word	0x00000000
.L_7:


//--------------------- .nv.info.triton_poi_fused_cat_6 --------------------------
	.section	.nv.info.triton_poi_fused_cat_6,"",@"SHT_CUDA_INFO"
	.sectionflags	@""
	.align	4


	//----- nvinfo : EIATTR_CUDA_API_VERSION
	.align		4
        /*0000*/ 	.byte	0x04, 0x37
        /*0002*/ 	.short	(.L_9 - .L_8)
.L_8:
        /*0004*/ 	.word	0x0000007c


	//----- nvinfo : EIATTR_SW2861232_WAR
	.align		4
.L_9:
        /*0008*/ 	.byte	0x01, 0x35
	.zero		2


	//----- nvinfo : EIATTR_PARAM_CBANK
	.align		4
        /*000c*/ 	.byte	0x04, 0x0a
        /*000e*/ 	.short	(.L_11 - .L_10)
	.align		4
.L_10:
        /*0010*/ 	.word	index@(.nv.constant0.triton_poi_fused_cat_6)
        /*0014*/ 	.short	0x0160
        /*0016*/ 	.short	0x0040


	//----- nvinfo : EIATTR_CBANK_PARAM_SIZE
	.align		4
.L_11:
        /*0018*/ 	.byte	0x03, 0x19
        /*001a*/ 	.short	0x0040


	//----- nvinfo : EIATTR_KPARAM_INFO
	.align		4
        /*001c*/ 	.byte	0x04, 0x17
        /*001e*/ 	.short	(.L_13 - .L_12)
.L_12:
        /*0020*/ 	.word	0x00000000
        /*0024*/ 	.short	0x0007
        /*0026*/ 	.short	0x0038
        /*0028*/ 	.byte	0x00, 0xf4, 0x21, 0x00


	//----- nvinfo : EIATTR_KPARAM_INFO
	.align		4
.L_13:
        /*002c*/ 	.byte	0x04, 0x17
        /*002e*/ 	.short	(.L_15 - .L_14)
.L_14:
        /*0030*/ 	.word	0x00000000
        /*0034*/ 	.short	0x0006
        /*0036*/ 	.short	0x0030
        /*0038*/ 	.byte	0x00, 0xf0, 0x11, 0x00


	//----- nvinfo : EIATTR_KPARAM_INFO
	.align		4
.L_15:
        /*003c*/ 	.byte	0x04, 0x17
        /*003e*/ 	.short	(.L_17 - .L_16)
.L_16:
        /*0040*/ 	.word	0x00000000
        /*0044*/ 	.short	0x0005
        /*0046*/ 	.short	0x0028
        /*0048*/ 	.byte	0x00, 0xf4, 0x21, 0x00


	//----- nvinfo : EIATTR_KPARAM_INFO
	.align		4
.L_17:
        /*004c*/ 	.byte	0x04, 0x17
        /*004e*/ 	.short	(.L_19 - .L_18)
.L_18:
        /*0050*/ 	.word	0x00000000
        /*0054*/ 	.short	0x0004
        /*0056*/ 	.short	0x0020
        /*0058*/ 	.byte	0x00, 0xf4, 0x21, 0x00


	//----- nvinfo : EIATTR_KPARAM_INFO
	.align		4
.L_19:
        /*005c*/ 	.byte	0x04, 0x17
        /*005e*/ 	.short	(.L_21 - .L_20)
.L_20:
        /*0060*/ 	.word	0x00000000
        /*0064*/ 	.short	0x0003
        /*0066*/ 	.short	0x0018
        /*0068*/ 	.byte	0x00, 0xf4, 0x21, 0x00


	//----- nvinfo : EIATTR_KPARAM_INFO
	.align		4
.L_21:
        /*006c*/ 	.byte	0x04, 0x17
        /*006e*/ 	.short	(.L_23 - .L_22)
.L_22:
        /*0070*/ 	.word	0x00000000
        /*0074*/ 	.short	0x0002
        /*0076*/ 	.short	0x0010
        /*0078*/ 	.byte	0x00, 0xf4, 0x21, 0x00


	//----- nvinfo : EIATTR_KPARAM_INFO
	.align		4
.L_23:
        /*007c*/ 	.byte	0x04, 0x17
        /*007e*/ 	.short	(.L_25 - .L_24)
.L_24:
        /*0080*/ 	.word	0x00000000
        /*0084*/ 	.short	0x0001
        /*0086*/ 	.short	0x0008
        /*0088*/ 	.byte	0x00, 0xf4, 0x21, 0x00


	//----- nvinfo : EIATTR_KPARAM_INFO
	.align		4
.L_25:
        /*008c*/ 	.byte	0x04, 0x17
        /*008e*/ 	.short	(.L_27 - .L_26)
.L_26:
        /*0090*/ 	.word	0x00000000
        /*0094*/ 	.short	0x0000
        /*0096*/ 	.short	0x0000
        /*0098*/ 	.byte	0x00, 0xf4, 0x21, 0x00


	//----- nvinfo : EIATTR_MAXREG_COUNT
	.align		4
.L_27:
        /*009c*/ 	.byte	0x03, 0x1b
        /*009e*/ 	.short	0x00ff


	//----- nvinfo : EIATTR_EXIT_INSTR_OFFSETS
	.align		4
        /*00a0*/ 	.byte	0x04, 0x1c
        /*00a2*/ 	.short	(.L_29 - .L_28)


	//   ....[0]....
.L_28:
        /*00a4*/ 	.word	0x00000500


	//----- nvinfo : EIATTR_REQNTID
	.align		4
.L_29:
        /*00a8*/ 	.byte	0x04, 0x10
        /*00aa*/ 	.short	(.L_31 - .L_30)
.L_30:
        /*00ac*/ 	.word	0x00000100
        /*00b0*/ 	.word	0x00000001
        /*00b4*/ 	.word	0x00000001
.L_31:


//--------------------- .nv.callgraph             --------------------------
	.section	.nv.callgraph,"",@"SHT_CUDA_CALLGRAPH"
	.align	4
	.sectionentsize	8
	.align		4
        /*0000*/ 	.word	0x00000000
	.align		4
        /*0004*/ 	.word	0xffffffff
	.align		4
        /*0008*/ 	.word	0x00000000
	.align		4
        /*000c*/ 	.word	0xfffffffe
	.align		4
        /*0010*/ 	.word	0x00000000
	.align		4
        /*0014*/ 	.word	0xfffffffd
	.align		4
        /*0018*/ 	.word	0x00000000
	.align		4
        /*001c*/ 	.word	0xfffffffc


//--------------------- .nv.rel.action            --------------------------
	.section	.nv.rel.action,"",@"SHT_CUDA_RELOCINFO"
	.align	8
	.sectionentsize	8
        /*0000*/ 	.byte	0x73, 0x00, 0x00, 0x00, 0x00, 0x00, 0x00, 0x00, 0x00, 0x00, 0x00, 0x11, 0x25, 0x00, 0x05, 0x36


//--------------------- .nv.constant0.triton_poi_fused_cat_6 --------------------------
	.section	.nv.constant0.triton_poi_fused_cat_6,"a",@progbits
	.sectionflags	@""
	.align	4
.nv.constant0.triton_poi_fused_cat_6:
	.zero		416


//--------------------- .text.triton_poi_fused_cat_6 --------------------------
	.section	.text.triton_poi_fused_cat_6,"ax",@progbits
	.sectioninfo	@"SHI_REGISTERS=17"
	.align	128
        .global         triton_poi_fused_cat_6
        .type           triton_poi_fused_cat_6,@function
        .size           triton_poi_fused_cat_6,(.L_x_1 - triton_poi_fused_cat_6)
        .other          triton_poi_fused_cat_6,@"STO_CUDA_ENTRY STV_DEFAULT"
triton_poi_fused_cat_6:
.text.triton_poi_fused_cat_6:
[----:B------:R-:W-:Y:S02]  /*0000*/  IMAD.MOV.U32 R1, RZ, RZ, c[0x0][0x28] ;  /* 0x00000a00ff017624 */ /* 0x000fe400078e00ff */
[----:B------:R-:W0:Y:S01]  /*0010*/  S2R R0, SR_TID.X ;  /* 0x0000000000007919 */ /* 0x000e220000002100 */
[----:B------:R-:W-:-:S03]  /*0020*/  ULDC.64 UR4, c[0x0][0x118] ;  /* 0x0000460000047ab9 */ /* 0x000fc60000000a00 */
[----:B------:R-:W1:Y:S01]  /*0030*/  S2R R5, SR_CTAID.X ;  /* 0x0000000000057919 */ /* 0x000e620000002500 */
[----:B0-----:R-:W-:Y:S01]  /*0040*/  IMAD.SHL.U32 R0, R0, 0x2, RZ ;  /* 0x0000000200007824 */ /* 0x001fe200078e00ff */
[----:B-1----:R-:W-:-:S04]  /*0050*/  SHF.R.S32.HI R3, RZ, 0x16, R5 ;  /* 0x00000016ff037819 */ /* 0x002fc80000011405 */
[----:B------:R-:W-:Y:S02]  /*0060*/  LOP3.LUT R0, R0, 0x1fe, RZ, 0xc0, !PT ;  /* 0x000001fe00007812 */ /* 0x000fe400078ec0ff */
[----:B------:R-:W-:-:S03]  /*0070*/  SGXT R3, R3, 0x1 ;  /* 0x000000010303781a */ /* 0x000fc60000000200 */
[----:B------:R-:W-:-:S05]  /*0080*/  IMAD R0, R5, 0x200, R0 ;  /* 0x0000020005007824 */ /* 0x000fca00078e0200 */
[----:B------:R-:W-:-:S04]  /*0090*/  LEA.HI R4, R3, R0, RZ, 0x7 ;  /* 0x0000000003047211 */ /* 0x000fc800078f38ff */
[--C-:B------:R-:W-:Y:S02]  /*00a0*/  SHF.R.S32.HI R5, RZ, 0x7, R4.reuse ;  /* 0x00000007ff057819 */ /* 0x100fe40000011404 */
[----:B------:R-:W-:-:S04]  /*00b0*/  SHF.R.S32.HI R2, RZ, 0x1f, R4 ;  /* 0x0000001fff027819 */ /* 0x000fc80000011404 */
[----:B------:R-:W-:-:S04]  /*00c0*/  LEA.HI R2, R2, R5, RZ, 0x9 ;  /* 0x0000000502027211 */ /* 0x000fc800078f48ff */
[----:B------:R-:W-:Y:S01]  /*00d0*/  LOP3.LUT R6, R2, 0xfffffe00, RZ, 0xc0, !PT ;  /* 0xfffffe0002067812 */ /* 0x000fe200078ec0ff */
[----:B------:R-:W-:-:S04]  /*00e0*/  IMAD.MOV.U32 R2, RZ, RZ, 0x2 ;  /* 0x00000002ff027424 */ /* 0x000fc800078e00ff */
[----:B------:R-:W-:-:S04]  /*00f0*/  IMAD.IADD R11, R5, 0x1, -R6 ;  /* 0x00000001050b7824 */ /* 0x000fc800078e0a06 */
[----:B------:R-:W-:-:S05]  /*0100*/  IMAD.WIDE R6, R11, R2, c[0x0][0x168] ;  /* 0x00005a000b067625 */ /* 0x000fca00078e0202 */
[----:B------:R0:W2:Y:S01]  /*0110*/  LDG.E.EL.U16 R10, [R6.64] ;  /* 0x00000004060a7981 */ /* 0x0000a2000c2e1500 */
[----:B------:R-:W-:-:S05]  /*0120*/  IMAD.WIDE R8, R11, R2, c[0x0][0x170] ;  /* 0x00005c000b087625 */ /* 0x000fca00078e0202 */
[----:B------:R1:W3:Y:S01]  /*0130*/  LDG.E.EL.U16 R12, [R8.64] ;  /* 0x00000004080c7981 */ /* 0x0002e2000c2e1500 */
[----:B------:R-:W-:Y:S02]  /*0140*/  LEA.HI R3, R3, R0, RZ, 0x10 ;  /* 0x0000000003037211 */ /* 0x000fe400078f80ff */
[----:B------:R-:W-:Y:S02]  /*0150*/  LOP3.LUT R5, R4, 0xffffff80, RZ, 0xc0, !PT ;  /* 0xffffff8004057812 */ /* 0x000fe400078ec0ff */
[----:B------:R-:W-:-:S03]  /*0160*/  SHF.R.S32.HI R3, RZ, 0x10, R3 ;  /* 0x00000010ff037819 */ /* 0x000fc60000011403 */
[----:B------:R-:W-:Y:S02]  /*0170*/  IMAD.IADD R4, R0, 0x1, -R5 ;  /* 0x0000000100047824 */ /* 0x000fe400078e0a05 */
[----:B------:R-:W-:Y:S02]  /*0180*/  IMAD.MOV.U32 R5, RZ, RZ, 0x4 ;  /* 0x00000004ff057424 */ /* 0x000fe400078e00ff */
[----:B------:R-:W-:-:S04]  /*0190*/  IMAD R13, R3, 0x80, R4 ;  /* 0x00000080030d7824 */ /* 0x000fc800078e0204 */
[----:B------:R-:W-:-:S04]  /*01a0*/  IMAD R4, R11, 0xc00, R13 ;  /* 0x00000c000b047824 */ /* 0x000fc800078e020d */
[----:B------:R-:W-:-:S04]  /*01b0*/  IMAD.WIDE R4, R4, R5, c[0x0][0x160] ;  /* 0x0000580004047625 */ /* 0x000fc800078e0205 */
[CC--:B0-----:R-:W-:Y:S02]  /*01c0*/  IMAD.WIDE R6, R13.reuse, R2.reuse, c[0x0][0x178] ;  /* 0x00005e000d067625 */ /* 0x0c1fe400078e0202 */
[----:B------:R-:W4:Y:S02]  /*01d0*/  LDG.E.64 R4, [R4.64] ;  /* 0x0000000404047981 */ /* 0x000f24000c1e1b00 */
[----:B-1----:R-:W-:Y:S02]  /*01e0*/  IMAD.WIDE R8, R13, R2, c[0x0][0x180] ;  /* 0x000060000d087625 */ /* 0x002fe400078e0202 */
[----:B------:R0:W5:Y:S04]  /*01f0*/  LDG.E.EL R6, [R6.64] ;  /* 0x0000000406067981 */ /* 0x000168000c2e1900 */
[----:B------:R3:W5:Y:S01]  /*0200*/  LDG.E.EL R8, [R8.64] ;  /* 0x0000000408087981 */ /* 0x000762000c2e1900 */
[----:B------:R-:W-:-:S04]  /*0210*/  IMAD R3, R3, 0x70800, R0 ;  /* 0x0007080003037824 */ /* 0x000fc800078e0200 */
[----:B------:R-:W-:-:S04]  /*0220*/  IMAD.WIDE R2, R3, R2, c[0x0][0x188] ;  /* 0x0000620003027625 */ /* 0x000fc800078e0202 */
[----:B--2---:R-:W-:-:S05]  /*0230*/  IMAD.U32 R11, R10, 0x10000, RZ ;  /* 0x000100000a0b7824 */ /* 0x004fca00078e00ff */
[----:B------:R-:W-:Y:S01]  /*0240*/  FSETP.GE.AND P0, PT, R11, RZ, PT ;  /* 0x000000ff0b00720b */ /* 0x000fe20003f06000 */
[----:B---3--:R-:W-:-:S03]  /*0250*/  IMAD.U32 R9, R12, 0x10000, RZ ;  /* 0x000100000c097824 */ /* 0x008fc600078e00ff */
[----:B------:R-:W-:Y:S02]  /*0260*/  SEL R13, R10, RZ, !P0 ;  /* 0x000000ff0a0d7207 */ /* 0x000fe40004000000 */
[----:B------:R-:W-:Y:S01]  /*0270*/  FSETP.GE.AND P0, PT, R11, RZ, PT ;  /* 0x000000ff0b00720b */ /* 0x000fe20003f06000 */
[----:B------:R-:W-:Y:S02]  /*0280*/  IMAD.U32 R11, R12, 0x10000, RZ ;  /* 0x000100000c0b7824 */ /* 0x000fe400078e00ff */
[----:B------:R-:W-:Y:S01]  /*0290*/  IMAD.U32 R13, R13, 0x10000, RZ ;  /* 0x000100000d0d7824 */ /* 0x000fe200078e00ff */
[----:B------:R-:W-:Y:S02]  /*02a0*/  SEL R10, R10, RZ, !P0 ;  /* 0x000000ff0a0a7207 */ /* 0x000fe40004000000 */
[----:B------:R-:W-:Y:S01]  /*02b0*/  FSETP.GTU.AND P1, PT, R11, RZ, PT ;  /* 0x000000ff0b00720b */ /* 0x000fe20003f2c000 */
[----:B------:R-:W-:Y:S01]  /*02c0*/  FADD R13, RZ, -R13 ;  /* 0x8000000dff0d7221 */ /* 0x000fe20000000000 */
[----:B------:R-:W-:Y:S01]  /*02d0*/  FSETP.GTU.AND P0, PT, R9, RZ, PT ;  /* 0x000000ff0900720b */ /* 0x000fe20003f0c000 */
[----:B------:R-:W-:Y:S01]  /*02e0*/  IMAD.U32 R10, R10, 0x10000, RZ ;  /* 0x000100000a0a7824 */ /* 0x000fe200078e00ff */
[----:B0-----:R-:W-:-:S02]  /*02f0*/  SEL R7, R12, RZ, P1 ;  /* 0x000000ff0c077207 */ /* 0x001fc40000800000 */
[----:B------:R-:W-:Y:S01]  /*0300*/  FSETP.NAN.AND P1, PT, R13, R13, PT ;  /* 0x0000000d0d00720b */ /* 0x000fe20003f28000 */
[----:B------:R-:W-:Y:S01]  /*0310*/  FADD R10, RZ, -R10 ;  /* 0x8000000aff0a7221 */ /* 0x000fe20000000000 */
[----:B------:R-:W-:Y:S01]  /*0320*/  SEL R12, R12, RZ, P0 ;  /* 0x000000ff0c0c7207 */ /* 0x000fe20000000000 */
[----:B------:R-:W-:-:S03]  /*0330*/  IMAD.U32 R14, R7, 0x10000, RZ ;  /* 0x00010000070e7824 */ /* 0x000fc600078e00ff */
[----:B------:R-:W-:Y:S01]  /*0340*/  FSETP.NAN.AND P0, PT, R10, R10, PT ;  /* 0x0000000a0a00720b */ /* 0x000fe20003f08000 */
[----:B------:R-:W-:Y:S01]  /*0350*/  IMAD.U32 R7, R12, 0x10000, RZ ;  /* 0x000100000c077824 */ /* 0x000fe200078e00ff */
[C---:B------:R-:W-:Y:S02]  /*0360*/  FSETP.GT.AND P2, PT, R13.reuse, R14, PT ;  /* 0x0000000e0d00720b */ /* 0x040fe40003f44000 */
[----:B----4-:R-:W-:Y:S02]  /*0370*/  I2FP.F32.S32 R4, R4 ;  /* 0x0000000400047245 */ /* 0x010fe40000201400 */
[----:B------:R-:W-:Y:S02]  /*0380*/  I2FP.F32.S32 R9, R5 ;  /* 0x0000000500097245 */ /* 0x000fe40000201400 */
[----:B------:R-:W-:Y:S02]  /*0390*/  @!P1 FSEL R13, R13, R14, P2 ;  /* 0x0000000e0d0d9208 */ /* 0x000fe40001000000 */
[----:B------:R-:W-:-:S02]  /*03a0*/  FSETP.GT.AND P1, PT, R10, R7, PT ;  /* 0x000000070a00720b */ /* 0x000fc40003f24000 */
[----:B-----5:R-:W-:Y:S01]  /*03b0*/  PRMT R5, R8, 0x7632, R5 ;  /* 0x0000763208057816 */ /* 0x020fe20000000005 */
[----:B------:R-:W-:Y:S01]  /*03c0*/  FMUL R13, R13, 0.0078740157186985015869 ;  /* 0x3c0102040d0d7820 */ /* 0x000fe20000400000 */
[----:B------:R-:W-:Y:S01]  /*03d0*/  @!P0 FSEL R10, R10, R7, P1 ;  /* 0x000000070a0a8208 */ /* 0x000fe20000800000 */
[----:B------:R-:W-:Y:S02]  /*03e0*/  IMAD.U32 R7, R8, 0x10000, RZ ;  /* 0x0001000008077824 */ /* 0x000fe400078e00ff */
[----:B------:R-:W-:Y:S01]  /*03f0*/  IMAD.U32 R5, R5, 0x10000, RZ ;  /* 0x0001000005057824 */ /* 0x000fe200078e00ff */
[C---:B------:R-:W-:Y:S01]  /*0400*/  FSETP.GT.AND P1, PT, R13.reuse, 9.9999997473787516356e-06, PT ;  /* 0x3727c5ac0d00780b */ /* 0x040fe20003f24000 */
[----:B------:R-:W-:Y:S01]  /*0410*/  FMUL R10, R10, 0.0078740157186985015869 ;  /* 0x3c0102040a0a7820 */ /* 0x000fe20000400000 */
[----:B------:R-:W-:-:S04]  /*0420*/  FSETP.NAN.AND P2, PT, R13, R13, PT ;  /* 0x0000000d0d00720b */ /* 0x000fc80003f48000 */
[----:B------:R-:W-:-:S07]  /*0430*/  FSETP.GT.AND P0, PT, R10, 9.9999997473787516356e-06, PT ;  /* 0x3727c5ac0a00780b */ /* 0x000fce0003f04000 */
[----:B------:R-:W-:Y:S02]  /*0440*/  @!P1 FSEL R13, R13, 9.9999997473787516356e-06, P2 ;  /* 0x3727c5ac0d0d9808 */ /* 0x000fe40001000000 */
[----:B------:R-:W-:-:S03]  /*0450*/  FSETP.NAN.AND P1, PT, R10, R10, PT ;  /* 0x0000000a0a00720b */ /* 0x000fc60003f28000 */
[----:B------:R-:W-:Y:S01]  /*0460*/  FMUL R13, R4, R13 ;  /* 0x0000000d040d7220 */ /* 0x000fe20000400000 */
[C---:B------:R-:W-:Y:S01]  /*0470*/  PRMT R4, R6.reuse, 0x7632, R4 ;  /* 0x0000763206047816 */ /* 0x040fe20000000004 */
[----:B------:R-:W-:Y:S01]  /*0480*/  IMAD.U32 R6, R6, 0x10000, RZ ;  /* 0x0001000006067824 */ /* 0x000fe200078e00ff */
[----:B------:R-:W-:-:S03]  /*0490*/  @!P0 FSEL R10, R10, 9.9999997473787516356e-06, P1 ;  /* 0x3727c5ac0a0a8808 */ /* 0x000fc60000800000 */
[----:B------:R-:W-:Y:S01]  /*04a0*/  IMAD.U32 R4, R4, 0x10000, RZ ;  /* 0x0001000004047824 */ /* 0x000fe200078e00ff */
[----:B------:R-:W-:Y:S01]  /*04b0*/  FFMA R6, R6, R13, R7 ;  /* 0x0000000d06067223 */ /* 0x000fe20000000007 */
[----:B------:R-:W-:-:S04]  /*04c0*/  FMUL R9, R9, R10 ;  /* 0x0000000a09097220 */ /* 0x000fc80000400000 */
[----:B------:R-:W-:-:S05]  /*04d0*/  FFMA R5, R4, R9, R5 ;  /* 0x0000000904057223 */ /* 0x000fca0000000005 */
[----:B------:R-:W-:-:S05]  /*04e0*/  F2FP.BF16.PACK_AB R5, R5, R6 ;  /* 0x000000060505723e */ /* 0x000fca00000010ff */
[----:B------:R-:W-:Y:S01]  /*04f0*/  STG.E [R2.64], R5 ;  /* 0x0000000502007986 */ /* 0x000fe2000c101904 */
[----:B------:R-:W-:Y:S05]  /*0500*/  EXIT ;  /* 0x000000000000794d */ /* 0x000fea0003800000 */
.L_x_0:
[----:B------:R-:W-:-:S00]  /*0510*/  BRA `(.L_x_0) ;  /* 0xfffffff000007947 */ /* 0x000fc0000383ffff */
[----:B------:R-:W-:-:S00]  /*0520*/  NOP ;  /* 0x0000000000007918 */ /* 0x000fc00000000000 */
        /* <DEDUP_REMOVED lines=13> */
.L_x_1:
